//
// Generated by NVIDIA NVVM Compiler
//
// Compiler Build ID: CL-36424714
// Cuda compilation tools, release 13.0, V13.0.88
// Based on NVVM 20.0.0
//

.version 9.0
.target sm_100
.address_size 64

	// .globl	_Z9vectorSumPKfPfi
.extern .shared .align 16 .b8 sharedMemory[];

.visible .entry _Z9vectorSumPKfPfi(
	.param .u64 .ptr .align 1 _Z9vectorSumPKfPfi_param_0,
	.param .u64 .ptr .align 1 _Z9vectorSumPKfPfi_param_1,
	.param .u32 _Z9vectorSumPKfPfi_param_2
)
{
	.reg .pred 	%p<6>;
	.reg .b32 	%r<20>;
	.reg .b32 	%f<3>;
	.reg .b64 	%rd<9>;

	ld.param.u64 	%rd1, [_Z9vectorSumPKfPfi_param_0];
	ld.param.u64 	%rd2, [_Z9vectorSumPKfPfi_param_1];
	ld.param.u32 	%r8, [_Z9vectorSumPKfPfi_param_2];
	mov.u32 	%r19, %ntid.x;
	mov.u32 	%r2, %ctaid.x;
	mov.u32 	%r3, %tid.x;
	mad.lo.s32 	%r4, %r19, %r2, %r3;
	setp.ge.s32 	%p1, %r4, %r8;
	shl.b32 	%r9, %r3, 2;
	mov.u32 	%r10, sharedMemory;
	add.s32 	%r5, %r10, %r9;
	@%p1 bra 	$L__BB0_2;
	cvta.to.global.u64 	%rd3, %rd1;
	mul.wide.s32 	%rd4, %r4, 4;
	add.s64 	%rd5, %rd3, %rd4;
	ld.global.f32 	%f1, [%rd5];
	cvt.rzi.s32.f32 	%r12, %f1;
	st.shared.u32 	[%r5], %r12;
	bra.uni 	$L__BB0_3;
$L__BB0_2:
	mov.b32 	%r11, 0;
	st.shared.u32 	[%r5], %r11;
$L__BB0_3:
	bar.sync 	0;
	setp.lt.u32 	%p2, %r19, 2;
	@%p2 bra 	$L__BB0_7;
$L__BB0_4:
	shr.u32 	%r7, %r19, 1;
	setp.ge.u32 	%p3, %r3, %r7;
	@%p3 bra 	$L__BB0_6;
	shl.b32 	%r13, %r7, 2;
	add.s32 	%r14, %r5, %r13;
	ld.shared.u32 	%r15, [%r14];
	ld.shared.u32 	%r16, [%r5];
	add.s32 	%r17, %r16, %r15;
	st.shared.u32 	[%r5], %r17;
	bar.sync 	0;
$L__BB0_6:
	setp.gt.u32 	%p4, %r19, 3;
	mov.u32 	%r19, %r7;
	@%p4 bra 	$L__BB0_4;
$L__BB0_7:
	setp.ne.s32 	%p5, %r3, 0;
	@%p5 bra 	$L__BB0_9;
	ld.shared.u32 	%r18, [sharedMemory];
	cvt.rn.f32.s32 	%f2, %r18;
	cvta.to.global.u64 	%rd6, %rd2;
	mul.wide.u32 	%rd7, %r2, 4;
	add.s64 	%rd8, %rd6, %rd7;
	st.global.f32 	[%rd8], %f2;
$L__BB0_9:
	ret;

}


// ===== COMPILED SASS (sm_100) =====

	.target	sm_100

	.elftype	@"ET_EXEC"


//--------------------- .note.nv.tkinfo           --------------------------
	.section	.note.nv.tkinfo,"",@"SHT_NOTE"
	.sectionflags	@"SHF_NOTE_NV_TKINFO"
	.tkinfo
        /*0018*/ 	.word	0x00000002
        /*0030*/ 	.string	""
        /*0030*/ 	.string	"ptxas"
        /*0030*/ 	.string	"Cuda compilation tools, release 13.0, V13.0.88"
        /*0030*/ 	.string	"Build cuda_13.0.r13.0/compiler.36424714_0"
        /*0030*/ 	.string	"-arch sm_100 -m 64 "



//--------------------- .note.nv.cuinfo           --------------------------
	.section	.note.nv.cuinfo,"",@"SHT_NOTE"
	.sectionflags	@"SHF_NOTE_NV_CUINFO"
        /*0018*/ 	.short	0x0002
        /*001a*/ 	.short	0x0064
        /*001c*/ 	.short	0x0082
	.zero		2


//--------------------- .nv.info                  --------------------------
	.section	.nv.info,"",@"SHT_CUDA_INFO"
	.align	4


	//----- nvinfo : EIATTR_REGCOUNT
	.align		4
        /*0000*/ 	.byte	0x04, 0x2f
        /*0002*/ 	.short	(.L_1 - .L_0)
	.align		4
.L_0:
        /*0004*/ 	.word	index@(_Z9vectorSumPKfPfi)
        /*0008*/ 	.word	0x0000000a


	//----- nvinfo : EIATTR_FRAME_SIZE
	.align		4
.L_1:
        /*000c*/ 	.byte	0x04, 0x11
        /*000e*/ 	.short	(.L_3 - .L_2)
	.align		4
.L_2:
        /*0010*/ 	.word	index@(_Z9vectorSumPKfPfi)
        /*0014*/ 	.word	0x00000000


	//----- nvinfo : EIATTR_MIN_STACK_SIZE
	.align		4
.L_3:
        /*0018*/ 	.byte	0x04, 0x12
        /*001a*/ 	.short	(.L_5 - .L_4)
	.align		4
.L_4:
        /*001c*/ 	.word	index@(_Z9vectorSumPKfPfi)
        /*0020*/ 	.word	0x00000000
.L_5:


//--------------------- .nv.compat                --------------------------
	.section	.nv.compat,"",@"SHT_CUDA_COMPAT_INFO"
	.align	4
        /*0000*/ 	.byte	0x02, 0x09, 0x00, 0x00, 0x02, 0x02, 0x01, 0x00, 0x02, 0x05, 0x05, 0x00, 0x03, 0x07, 0x01, 0x01
        /*0010*/ 	.byte	0x02, 0x03, 0x00, 0x00, 0x02, 0x06, 0x01, 0x00, 0x04, 0x0b, 0x08, 0x00, 0x09, 0x00, 0x00, 0x00
        /*0020*/ 	.byte	0x00, 0x00, 0x00, 0x00


//--------------------- .nv.info._Z9vectorSumPKfPfi --------------------------
	.section	.nv.info._Z9vectorSumPKfPfi,"",@"SHT_CUDA_INFO"
	.sectionflags	@""
	.align	4


	//----- nvinfo : EIATTR_CUDA_API_VERSION
	.align		4
        /*0000*/ 	.byte	0x04, 0x37
        /*0002*/ 	.short	(.L_7 - .L_6)
.L_6:
        /*0004*/ 	.word	0x00000082


	//----- nvinfo : EIATTR_KPARAM_INFO
	.align		4
.L_7:
        /*0008*/ 	.byte	0x04, 0x17
        /*000a*/ 	.short	(.L_9 - .L_8)
.L_8:
        /*000c*/ 	.word	0x00000000
        /*0010*/ 	.short	0x0002
        /*0012*/ 	.short	0x0010
        /*0014*/ 	.byte	0x00, 0xf0, 0x11, 0x00


	//----- nvinfo : EIATTR_KPARAM_INFO
	.align		4
.L_9:
        /*0018*/ 	.byte	0x04, 0x17
        /*001a*/ 	.short	(.L_11 - .L_10)
.L_10:
        /*001c*/ 	.word	0x00000000
        /*0020*/ 	.short	0x0001
        /*0022*/ 	.short	0x0008
        /*0024*/ 	.byte	0x00, 0xf5, 0x21, 0x00


	//----- nvinfo : EIATTR_KPARAM_INFO
	.align		4
.L_11:
        /*0028*/ 	.byte	0x04, 0x17
        /*002a*/ 	.short	(.L_13 - .L_12)
.L_12:
        /*002c*/ 	.word	0x00000000
        /*0030*/ 	.short	0x0000
        /*0032*/ 	.short	0x0000
        /*0034*/ 	.byte	0x00, 0xf5, 0x21, 0x00


	//----- nvinfo : EIATTR_SPARSE_MMA_MASK
	.align		4
.L_13:
        /*0038*/ 	.byte	0x03, 0x50
        /*003a*/ 	.short	0x0000


	//----- nvinfo : EIATTR_MAXREG_COUNT
	.align		4
        /*003c*/ 	.byte	0x03, 0x1b
        /*003e*/ 	.short	0x00ff


	//----- nvinfo : EIATTR_NUM_BARRIERS
	.align		4
        /*0040*/ 	.byte	0x02, 0x4c
        /*0042*/ 	.byte	0x01
	.zero		1


	//----- nvinfo : EIATTR_MERCURY_ISA_VERSION
	.align		4
        /*0044*/ 	.byte	0x03, 0x5f
        /*0046*/ 	.short	0x0101


	//----- nvinfo : EIATTR_VRC_CTA_INIT_COUNT
	.align		4
        /*0048*/ 	.byte	0x02, 0x4a
	.zero		1
	.zero		1


	//----- nvinfo : EIATTR_EXIT_INSTR_OFFSETS
	.align		4
        /*004c*/ 	.byte	0x04, 0x1c
        /*004e*/ 	.short	(.L_15 - .L_14)


	//   ....[0]....
.L_14:
        /*0050*/ 	.word	0x00000250


	//   ....[1]....
        /*0054*/ 	.word	0x000002e0


	//----- nvinfo : EIATTR_CRS_STACK_SIZE
	.align		4
.L_15:
        /*0058*/ 	.byte	0x04, 0x1e
        /*005a*/ 	.short	(.L_17 - .L_16)
.L_16:
        /*005c*/ 	.word	0x00000000


	//----- nvinfo : EIATTR_CBANK_PARAM_SIZE
	.align		4
.L_17:
        /*0060*/ 	.byte	0x03, 0x19
        /*0062*/ 	.short	0x0014


	//----- nvinfo : EIATTR_PARAM_CBANK
	.align		4
        /*0064*/ 	.byte	0x04, 0x0a
        /*0066*/ 	.short	(.L_19 - .L_18)
	.align		4
.L_18:
        /*0068*/ 	.word	index@(.nv.constant0._Z9vectorSumPKfPfi)
        /*006c*/ 	.short	0x0380
        /*006e*/ 	.short	0x0014


	//----- nvinfo : EIATTR_SW_WAR
	.align		4
.L_19:
        /*0070*/ 	.byte	0x04, 0x36
        /*0072*/ 	.short	(.L_21 - .L_20)
.L_20:
        /*0074*/ 	.word	0x00000008
.L_21:


//--------------------- .nv.callgraph             --------------------------
	.section	.nv.callgraph,"",@"SHT_CUDA_CALLGRAPH"
	.align	4
	.sectionentsize	8
	.align		4
        /*0000*/ 	.word	0x00000000
	.align		4
        /*0004*/ 	.word	0xffffffff
	.align		4
        /*0008*/ 	.word	0x00000000
	.align		4
        /*000c*/ 	.word	0xfffffffe
	.align		4
        /*0010*/ 	.word	0x00000000
	.align		4
        /*0014*/ 	.word	0xfffffffd
	.align		4
        /*0018*/ 	.word	0x00000000
	.align		4
        /*001c*/ 	.word	0xfffffffc


//--------------------- .text._Z9vectorSumPKfPfi  --------------------------
	.section	.text._Z9vectorSumPKfPfi,"ax",@progbits
	.align	128
        .global         _Z9vectorSumPKfPfi
        .type           _Z9vectorSumPKfPfi,@function
        .size           _Z9vectorSumPKfPfi,(.L_x_3 - _Z9vectorSumPKfPfi)
        .other          _Z9vectorSumPKfPfi,@"STO_CUDA_ENTRY STV_DEFAULT"
_Z9vectorSumPKfPfi:
.text._Z9vectorSumPKfPfi:
[----:B------:R-:W-:Y:S01]  /*0000*/  LDC R1, c[0x0][0x37c] ;  /* 0x0000df00ff017b82 */ /* 0x000fe20000000800 */
[----:B------:R-:W0:Y:S01]  /*0010*/  S2R R7, SR_CTAID.X ;  /* 0x0000000000077919 */ /* 0x000e220000002500 */
[----:B------:R-:W0:Y:S01]  /*0020*/  LDCU UR8, c[0x0][0x360] ;  /* 0x00006c00ff0877ac */ /* 0x000e220008000800 */
[----:B------:R-:W0:Y:S01]  /*0030*/  S2R R6, SR_TID.X ;  /* 0x0000000000067919 */ /* 0x000e220000002100 */
[----:B------:R-:W1:Y:S01]  /*0040*/  LDCU UR4, c[0x0][0x390] ;  /* 0x00007200ff0477ac */ /* 0x000e620008000800 */
[----:B------:R-:W2:Y:S01]  /*0050*/  LDCU.64 UR6, c[0x0][0x358] ;  /* 0x00006b00ff0677ac */ /* 0x000ea20008000a00 */
[----:B0-----:R-:W-:-:S05]  /*0060*/  IMAD R5, R7, UR8, R6 ;  /* 0x0000000807057c24 */ /* 0x001fca000f8e0206 */
[----:B-1----:R-:W-:-:S13]  /*0070*/  ISETP.GE.AND P1, PT, R5, UR4, PT ;  /* 0x0000000405007c0c */ /* 0x002fda000bf26270 */
[----:B------:R-:W0:Y:S02]  /*0080*/  @!P1 LDC.64 R2, c[0x0][0x380] ;  /* 0x0000e000ff029b82 */ /* 0x000e240000000a00 */
[----:B0-----:R-:W-:-:S06]  /*0090*/  @!P1 IMAD.WIDE R2, R5, 0x4, R2 ;  /* 0x0000000405029825 */ /* 0x001fcc00078e0202 */
[----:B--2---:R-:W2:Y:S01]  /*00a0*/  @!P1 LDG.E R2, desc[UR6][R2.64] ;  /* 0x0000000602029981 */ /* 0x004ea2000c1e1900 */
[----:B------:R-:W0:Y:S01]  /*00b0*/  S2UR UR5, SR_CgaCtaId ;  /* 0x00000000000579c3 */ /* 0x000e220000008800 */
[----:B------:R-:W-:Y:S01]  /*00c0*/  IMAD.U32 R4, RZ, RZ, UR8 ;  /* 0x00000008ff047e24 */ /* 0x000fe2000f8e00ff */
[----:B------:R-:W-:Y:S01]  /*00d0*/  UMOV UR4, 0x400 ;  /* 0x0000040000047882 */ /* 0x000fe20000000000 */
[----:B------:R-:W-:-:S03]  /*00e0*/  ISETP.NE.AND P0, PT, R6, RZ, PT ;  /* 0x000000ff0600720c */ /* 0x000fc60003f05270 */
[----:B------:R-:W-:Y:S01]  /*00f0*/  ISETP.GE.U32.AND P2, PT, R4, 0x2, PT ;  /* 0x000000020400780c */ /* 0x000fe20003f46070 */
[----:B0-----:R-:W-:-:S06]  /*0100*/  ULEA UR4, UR5, UR4, 0x18 ;  /* 0x0000000405047291 */ /* 0x001fcc000f8ec0ff */
[----:B------:R-:W-:Y:S01]  /*0110*/  LEA R0, R6, UR4, 0x2 ;  /* 0x0000000406007c11 */ /* 0x000fe2000f8e10ff */
[----:B--2---:R-:W0:Y:S04]  /*0120*/  @!P1 F2I.TRUNC.NTZ R5, R2 ;  /* 0x0000000200059305 */ /* 0x004e28000020f100 */
[----:B0-----:R0:W-:Y:S04]  /*0130*/  @!P1 STS [R0], R5 ;  /* 0x0000000500009388 */ /* 0x0011e80000000800 */
[----:B------:R0:W-:Y:S01]  /*0140*/  @P1 STS [R0], RZ ;  /* 0x000000ff00001388 */ /* 0x0001e20000000800 */
[----:B------:R-:W-:Y:S06]  /*0150*/  BAR.SYNC.DEFER_BLOCKING 0x0 ;  /* 0x0000000000007b1d */ /* 0x000fec0000010000 */
[----:B------:R-:W-:Y:S05]  /*0160*/  @!P2 BRA `(.L_x_0) ;  /* 0x000000000038a947 */ /* 0x000fea0003800000 */
[----:B------:R-:W-:Y:S01]  /*0170*/  BSSY B0, `(.L_x_0) ;  /* 0x000000d000007945 */ /* 0x000fe20003800000 */
.L_x_1:
[----:B0-----:R-:W-:-:S04]  /*0180*/  SHF.R.U32.HI R5, RZ, 0x1, R4 ;  /* 0x00000001ff057819 */ /* 0x001fc80000011604 */
[----:B------:R-:W-:-:S13]  /*0190*/  ISETP.GE.U32.AND P1, PT, R6, R5, PT ;  /* 0x000000050600720c */ /* 0x000fda0003f26070 */
[----:B------:R-:W-:Y:S01]  /*01a0*/  @!P1 IMAD R2, R5, 0x4, R0 ;  /* 0x0000000405029824 */ /* 0x000fe200078e0200 */
[----:B------:R-:W-:Y:S01]  /*01b0*/  @!P1 LDS R3, [R0] ;  /* 0x0000000000039984 */ /* 0x000fe20000000800 */
[----:B------:R-:W-:Y:S05]  /*01c0*/  @!P1 WARPSYNC.ALL ;  /* 0x0000000000009948 */ /* 0x000fea0003800000 */
[----:B------:R-:W0:Y:S02]  /*01d0*/  @!P1 LDS R2, [R2] ;  /* 0x0000000002029984 */ /* 0x000e240000000800 */
[----:B0-----:R-:W-:-:S05]  /*01e0*/  @!P1 IMAD.IADD R3, R2, 0x1, R3 ;  /* 0x0000000102039824 */ /* 0x001fca00078e0203 */
[----:B------:R1:W-:Y:S01]  /*01f0*/  @!P1 STS [R0], R3 ;  /* 0x0000000300009388 */ /* 0x0003e20000000800 */
[----:B------:R-:W-:Y:S01]  /*0200*/  @!P1 BAR.SYNC.DEFER_BLOCKING 0x0 ;  /* 0x0000000000009b1d */ /* 0x000fe20000010000 */
[----:B------:R-:W-:Y:S01]  /*0210*/  ISETP.GT.U32.AND P1, PT, R4, 0x3, PT ;  /* 0x000000030400780c */ /* 0x000fe20003f24070 */
[----:B------:R-:W-:-:S12]  /*0220*/  IMAD.MOV.U32 R4, RZ, RZ, R5 ;  /* 0x000000ffff047224 */ /* 0x000fd800078e0005 */
[----:B-1----:R-:W-:Y:S05]  /*0230*/  @P1 BRA `(.L_x_1) ;  /* 0xfffffffc00d01947 */ /* 0x002fea000383ffff */
[----:B------:R-:W-:Y:S05]  /*0240*/  BSYNC B0 ;  /* 0x0000000000007941 */ /* 0x000fea0003800000 */
.L_x_0:
[----:B------:R-:W-:Y:S05]  /*0250*/  @P0 EXIT ;  /* 0x000000000000094d */ /* 0x000fea0003800000 */
[----:B------:R-:W1:Y:S01]  /*0260*/  S2UR UR5, SR_CgaCtaId ;  /* 0x00000000000579c3 */ /* 0x000e620000008800 */
[----:B------:R-:W-:-:S07]  /*0270*/  UMOV UR4, 0x400 ;  /* 0x0000040000047882 */ /* 0x000fce0000000000 */
[----:B------:R-:W2:Y:S01]  /*0280*/  LDC.64 R2, c[0x0][0x388] ;  /* 0x0000e200ff027b82 */ /* 0x000ea20000000a00 */
[----:B-1----:R-:W-:Y:S01]  /*0290*/  ULEA UR4, UR5, UR4, 0x18 ;  /* 0x0000000405047291 */ /* 0x002fe2000f8ec0ff */
[----:B--2---:R-:W-:-:S08]  /*02a0*/  IMAD.WIDE.U32 R2, R7, 0x4, R2 ;  /* 0x0000000407027825 */ /* 0x004fd000078e0002 */
[----:B0-----:R-:W0:Y:S02]  /*02b0*/  LDS R0, [UR4] ;  /* 0x00000004ff007984 */ /* 0x001e240008000800 */
[----:B0-----:R-:W-:-:S05]  /*02c0*/  I2FP.F32.S32 R5, R0 ;  /* 0x0000000000057245 */ /* 0x001fca0000201400 */
[----:B------:R-:W-:Y:S01]  /*02d0*/  STG.E desc[UR6][R2.64], R5 ;  /* 0x0000000502007986 */ /* 0x000fe2000c101906 */
[----:B------:R-:W-:Y:S05]  /*02e0*/  EXIT ;  /* 0x000000000000794d */ /* 0x000fea0003800000 */
.L_x_2:
[----:B------:R-:W-:-:S00]  /*02f0*/  BRA `(.L_x_2) ;  /* 0xfffffffc00fc7947 */ /* 0x000fc0000383ffff */
[----:B------:R-:W-:-:S00]  /*0300*/  NOP ;  /* 0x0000000000007918 */ /* 0x000fc00000000000 */
[----:B------:R-:W-:-:S00]  /*0310*/  NOP ;  /* 0x0000000000007918 */ /* 0x000fc00000000000 */
[----:B------:R-:W-:-:S00]  /*0320*/  NOP ;  /* 0x0000000000007918 */ /* 0x000fc00000000000 */
[----:B------:R-:W-:-:S00]  /*0330*/  NOP ;  /* 0x0000000000007918 */ /* 0x000fc00000000000 */
[----:B------:R-:W-:-:S00]  /*0340*/  NOP ;  /* 0x0000000000007918 */ /* 0x000fc00000000000 */
[----:B------:R-:W-:-:S00]  /*0350*/  NOP ;  /* 0x0000000000007918 */ /* 0x000fc00000000000 */
[----:B------:R-:W-:-:S00]  /*0360*/  NOP ;  /* 0x0000000000007918 */ /* 0x000fc00000000000 */
[----:B------:R-:W-:-:S00]  /*0370*/  NOP ;  /* 0x0000000000007918 */ /* 0x000fc00000000000 */
.L_x_3:


//--------------------- .nv.shared._Z9vectorSumPKfPfi --------------------------
	.section	.nv.shared._Z9vectorSumPKfPfi,"aw",@nobits
	.sectionflags	@""
	.align	16
	.zero		1024


//--------------------- .nv.shared.reserved.0     --------------------------
	.section	.nv.shared.reserved.0,"aw",@nobits
	.weak		__nv_reservedSMEM_offset_0_alias
	.size		__nv_reservedSMEM_offset_0_alias, 0, 64
	.other		__nv_reservedSMEM_offset_0_alias,@"STO_CUDA_RESERVED_SHARED STV_DEFAULT"
__nv_reservedSMEM_offset_0_alias:
	.zero		0
	.zero		64


//--------------------- .nv.constant0._Z9vectorSumPKfPfi --------------------------
	.section	.nv.constant0._Z9vectorSumPKfPfi,"a",@progbits
	.sectionflags	@""
	.align	4
.nv.constant0._Z9vectorSumPKfPfi:
	.zero		916


//--------------------- SYMBOLS --------------------------

	.type		.nv.reservedSmem.offset0,@object
	.size		.nv.reservedSmem.offset0,0x4
	.type		.nv.reservedSmem.cap,@object
	.size		.nv.reservedSmem.cap,0x4
